	.headerflags	@"EF_CUDA_TEXMODE_UNIFIED EF_CUDA_64BIT_ADDRESS EF_CUDA_ACCELERATORS EF_CUDA_SM90 EF_CUDA_VIRTUAL_SM(EF_CUDA_SM90)"
	.elftype	@"ET_EXEC"


//--------------------- .nv.info                  --------------------------
	.section	.nv.info,"",@"SHT_CUDA_INFO"
	.align	4


	//----- nvinfo : EIATTR_REGCOUNT
	.align		4
        /*0000*/ 	.byte	0x04, 0x2f
        /*0002*/ 	.short	(.L_1 - .L_0)
	.align		4
.L_0:
        /*0004*/ 	.word	index@(triton_poi_fused_mul_transpose_3)
        /*0008*/ 	.word	0x00000018


	//----- nvinfo : EIATTR_MIN_STACK_SIZE
	.align		4
.L_1:
        /*000c*/ 	.byte	0x04, 0x12
        /*000e*/ 	.short	(.L_3 - .L_2)
	.align		4
.L_2:
        /*0010*/ 	.word	index@(triton_poi_fused_mul_transpose_3)
        /*0014*/ 	.word	0x00000000


	//----- nvinfo : EIATTR_FRAME_SIZE
	.align		4
.L_3:
        /*0018*/ 	.byte	0x04, 0x11
        /*001a*/ 	.short	(.L_5 - .L_4)
	.align		4
.L_4:
        /*001c*/ 	.word	index@(triton_poi_fused_mul_transpose_3)
        /*0020*/ 	.word	0x00000000


	//----- nvinfo : EIATTR_MIN_STACK_SIZE
	.align		4
.L_5:
        /*0024*/ 	.byte	0x04, 0x12
        /*0026*/ 	.short	(.L_7 - .L_6)
	.align		4
.L_6:
        /*0028*/ 	.word	index@(triton_poi_fused_mul_transpose_3)
        /*002c*/ 	.word	0x00000000
.L_7:


//--------------------- .nv.info.triton_poi_fused_mul_transpose_3 --------------------------
	.section	.nv.info.triton_poi_fused_mul_transpose_3,"",@"SHT_CUDA_INFO"
	.sectionflags	@""
	.align	4


	//----- nvinfo : EIATTR_CUDA_API_VERSION
	.align		4
        /*0000*/ 	.byte	0x04, 0x37
        /*0002*/ 	.short	(.L_9 - .L_8)
.L_8:
        /*0004*/ 	.word	0x0000007c


	//----- nvinfo : EIATTR_KPARAM_INFO
	.align		4
.L_9:
        /*0008*/ 	.byte	0x04, 0x17
        /*000a*/ 	.short	(.L_11 - .L_10)
.L_10:
        /*000c*/ 	.word	0x00000000
        /*0010*/ 	.short	0x0005
        /*0012*/ 	.short	0x0024
        /*0014*/ 	.byte	0x00, 0xf0, 0x11, 0x00


	//----- nvinfo : EIATTR_KPARAM_INFO
	.align		4
.L_11:
        /*0018*/ 	.byte	0x04, 0x17
        /*001a*/ 	.short	(.L_13 - .L_12)
.L_12:
        /*001c*/ 	.word	0x00000000
        /*0020*/ 	.short	0x0004
        /*0022*/ 	.short	0x0020
        /*0024*/ 	.byte	0x00, 0xf0, 0x11, 0x00


	//----- nvinfo : EIATTR_KPARAM_INFO
	.align		4
.L_13:
        /*0028*/ 	.byte	0x04, 0x17
        /*002a*/ 	.short	(.L_15 - .L_14)
.L_14:
        /*002c*/ 	.word	0x00000000
        /*0030*/ 	.short	0x0003
        /*0032*/ 	.short	0x0018
        /*0034*/ 	.byte	0x00, 0xf4, 0x21, 0x00


	//----- nvinfo : EIATTR_KPARAM_INFO
	.align		4
.L_15:
        /*0038*/ 	.byte	0x04, 0x17
        /*003a*/ 	.short	(.L_17 - .L_16)
.L_16:
        /*003c*/ 	.word	0x00000000
        /*0040*/ 	.short	0x0002
        /*0042*/ 	.short	0x0010
        /*0044*/ 	.byte	0x00, 0xf4, 0x21, 0x00


	//----- nvinfo : EIATTR_KPARAM_INFO
	.align		4
.L_17:
        /*0048*/ 	.byte	0x04, 0x17
        /*004a*/ 	.short	(.L_19 - .L_18)
.L_18:
        /*004c*/ 	.word	0x00000000
        /*0050*/ 	.short	0x0001
        /*0052*/ 	.short	0x0008
        /*0054*/ 	.byte	0x00, 0xf4, 0x21, 0x00


	//----- nvinfo : EIATTR_KPARAM_INFO
	.align		4
.L_19:
        /*0058*/ 	.byte	0x04, 0x17
        /*005a*/ 	.short	(.L_21 - .L_20)
.L_20:
        /*005c*/ 	.word	0x00000000
        /*0060*/ 	.short	0x0000
        /*0062*/ 	.short	0x0000
        /*0064*/ 	.byte	0x00, 0xf4, 0x21, 0x00


	//----- nvinfo : EIATTR_SPARSE_MMA_MASK
	.align		4
.L_21:
        /*0068*/ 	.byte	0x03, 0x50
        /*006a*/ 	.short	0x0000


	//----- nvinfo : EIATTR_MAXREG_COUNT
	.align		4
        /*006c*/ 	.byte	0x03, 0x1b
        /*006e*/ 	.short	0x00ff


	//----- nvinfo : EIATTR_EXIT_INSTR_OFFSETS
	.align		4
        /*0070*/ 	.byte	0x04, 0x1c
        /*0072*/ 	.short	(.L_23 - .L_22)


	//   ....[0]....
.L_22:
        /*0074*/ 	.word	0x00000420


	//   ....[1]....
        /*0078*/ 	.word	0x00000440


	//----- nvinfo : EIATTR_REQNTID
	.align		4
.L_23:
        /*007c*/ 	.byte	0x04, 0x10
        /*007e*/ 	.short	(.L_25 - .L_24)
.L_24:
        /*0080*/ 	.word	0x00000020
        /*0084*/ 	.word	0x00000001
        /*0088*/ 	.word	0x00000001


	//----- nvinfo : EIATTR_CBANK_PARAM_SIZE
	.align		4
.L_25:
        /*008c*/ 	.byte	0x03, 0x19
        /*008e*/ 	.short	0x0028


	//----- nvinfo : EIATTR_PARAM_CBANK
	.align		4
        /*0090*/ 	.byte	0x04, 0x0a
        /*0092*/ 	.short	(.L_27 - .L_26)
	.align		4
.L_26:
        /*0094*/ 	.word	index@(.nv.constant0.triton_poi_fused_mul_transpose_3)
        /*0098*/ 	.short	0x0210
        /*009a*/ 	.short	0x0028


	//----- nvinfo : EIATTR_SW_WAR
	.align		4
.L_27:
        /*009c*/ 	.byte	0x04, 0x36
        /*009e*/ 	.short	(.L_29 - .L_28)
.L_28:
        /*00a0*/ 	.word	0x00000008
.L_29:


//--------------------- .nv.callgraph             --------------------------
	.section	.nv.callgraph,"",@"SHT_CUDA_CALLGRAPH"
	.align	4
	.sectionentsize	8
	.align		4
        /*0000*/ 	.word	0x00000000
	.align		4
        /*0004*/ 	.word	0xffffffff
	.align		4
        /*0008*/ 	.word	0x00000000
	.align		4
        /*000c*/ 	.word	0xfffffffe
	.align		4
        /*0010*/ 	.word	0x00000000
	.align		4
        /*0014*/ 	.word	0xfffffffd
	.align		4
        /*0018*/ 	.word	0x00000000
	.align		4
        /*001c*/ 	.word	0xfffffffc


//--------------------- .text.triton_poi_fused_mul_transpose_3 --------------------------
	.section	.text.triton_poi_fused_mul_transpose_3,"ax",@progbits
	.sectionflags	@"SHF_BARRIERS=1"
	.align	128
        .global         triton_poi_fused_mul_transpose_3
        .type           triton_poi_fused_mul_transpose_3,@function
        .size           triton_poi_fused_mul_transpose_3,(.L_x_1 - triton_poi_fused_mul_transpose_3)
        .other          triton_poi_fused_mul_transpose_3,@"STO_CUDA_ENTRY STV_DEFAULT"
triton_poi_fused_mul_transpose_3:
.text.triton_poi_fused_mul_transpose_3:
[----:B------:R-:W0:Y:S02]  /*0000*/  LDC R1, c[0x0][0x28] ;  /* 0x00000a00ff017b82 */ /* 0x000e240000000800 */
[----:B------:R-:W1:Y:S01]  /*0010*/  S2R R0, SR_CTAID.Y ;  /* 0x0000000000007919 */ /* 0x000e620000002600 */
[----:B------:R-:W2:Y:S01]  /*0020*/  LDC.64 R4, c[0x0][0x218] ;  /* 0x00008600ff047b82 */ /* 0x000ea20000000a00 */
[----:B------:R-:W-:Y:S01]  /*0030*/  ULDC.64 UR6, c[0x0][0x208] ;  /* 0x0000820000067ab9 */ /* 0x000fe20000000a00 */
[----:B------:R-:W3:Y:S01]  /*0040*/  S2R R19, SR_TID.X ;  /* 0x0000000000137919 */ /* 0x000ee20000002100 */
[----:B------:R-:W4:Y:S05]  /*0050*/  S2R R8, SR_CTAID.X ;  /* 0x0000000000087919 */ /* 0x000f2a0000002500 */
[----:B------:R-:W5:Y:S01]  /*0060*/  LDC.64 R2, c[0x0][0x210] ;  /* 0x00008400ff027b82 */ /* 0x000f620000000a00 */
[----:B-1----:R-:W-:-:S02]  /*0070*/  IMAD.SHL.U32 R0, R0, 0x10, RZ ;  /* 0x0000001000007824 */ /* 0x002fc400078e00ff */
[----:B---3--:R-:W-:Y:S01]  /*0080*/  IMAD.SHL.U32 R7, R19, 0x2, RZ ;  /* 0x0000000213077824 */ /* 0x008fe200078e00ff */
[----:B------:R-:W-:Y:S01]  /*0090*/  SHF.R.U32.HI R11, RZ, 0x3, R19 ;  /* 0x00000003ff0b7819 */ /* 0x000fe20000011613 */
[----:B----4-:R-:W-:-:S03]  /*00a0*/  IMAD.SHL.U32 R8, R8, 0x4, RZ ;  /* 0x0000000408087824 */ /* 0x010fc600078e00ff */
[----:B------:R-:W-:-:S04]  /*00b0*/  LOP3.LUT R6, R0, 0xe, R7, 0xf8, !PT ;  /* 0x0000000e00067812 */ /* 0x000fc800078ef807 */
[----:B------:R-:W-:Y:S02]  /*00c0*/  SHF.R.S32.HI R9, RZ, 0x1f, R6 ;  /* 0x0000001fff097819 */ /* 0x000fe40000011406 */
[----:B------:R-:W-:Y:S02]  /*00d0*/  ISETP.GE.AND P1, PT, R6, 0x10, PT ;  /* 0x000000100600780c */ /* 0x000fe40003f26270 */
[----:B------:R-:W-:Y:S02]  /*00e0*/  LEA.HI R10, R9, R6, RZ, 0x2 ;  /* 0x00000006090a7211 */ /* 0x000fe400078f10ff */
[----:B------:R-:W-:Y:S02]  /*00f0*/  SGXT.U32 R9, R11, 0x2 ;  /* 0x000000020b09781a */ /* 0x000fe40000000000 */
[----:B------:R-:W-:Y:S02]  /*0100*/  LOP3.LUT R13, R10, 0xfffffffc, RZ, 0xc0, !PT ;  /* 0xfffffffc0a0d7812 */ /* 0x000fe400078ec0ff */
[----:B------:R-:W-:-:S02]  /*0110*/  LOP3.LUT R11, R8, R9, RZ, 0xfc, !PT ;  /* 0x00000009080b7212 */ /* 0x000fc400078efcff */
[----:B------:R-:W-:Y:S02]  /*0120*/  SHF.R.S32.HI R10, RZ, 0x2, R10 ;  /* 0x00000002ff0a7819 */ /* 0x000fe4000001140a */
[----:B------:R-:W-:Y:S02]  /*0130*/  IADD3 R13, R6, 0x4, -R13 ;  /* 0x00000004060d7810 */ /* 0x000fe40007ffe80d */
[----:B------:R-:W-:-:S03]  /*0140*/  ISETP.GE.AND P0, PT, R11, 0x4, PT ;  /* 0x000000040b00780c */ /* 0x000fc60003f06270 */
[----:B------:R-:W-:Y:S01]  /*0150*/  IMAD R10, R10, 0xc, R13 ;  /* 0x0000000c0a0a7824 */ /* 0x000fe200078e020d */
[----:B------:R-:W-:Y:S01]  /*0160*/  ISETP.LT.AND P0, PT, R6, 0x10, !P0 ;  /* 0x000000100600780c */ /* 0x000fe20004701270 */
[----:B--2---:R-:W-:Y:S01]  /*0170*/  IMAD.WIDE.U32 R4, R13, 0x4, R4 ;  /* 0x000000040d047825 */ /* 0x004fe200078e0004 */
[----:B------:R-:W-:-:S03]  /*0180*/  CS2R R12, SRZ ;  /* 0x00000000000c7805 */ /* 0x000fc6000001ff00 */
[----:B------:R-:W-:-:S04]  /*0190*/  IMAD R15, R11, 0x30, R10 ;  /* 0x000000300b0f7824 */ /* 0x000fc800078e020a */
[----:B-----5:R-:W-:Y:S01]  /*01a0*/  IMAD.WIDE R2, R15, 0x4, R2 ;  /* 0x000000040f027825 */ /* 0x020fe200078e0202 */
[----:B------:R-:W-:-:S04]  /*01b0*/  CS2R R14, SRZ ;  /* 0x00000000000e7805 */ /* 0x000fc8000001ff00 */
[----:B------:R1:W2:Y:S04]  /*01c0*/  @P0 LDG.E.EL.64 R12, desc[UR6][R2.64] ;  /* 0x00000006020c0981 */ /* 0x0002a8000c2e1b00 */
[----:B------:R3:W2:Y:S01]  /*01d0*/  @!P1 LDG.E.EL.64 R14, desc[UR6][R4.64] ;  /* 0x00000006040e9981 */ /* 0x0006a2000c2e1b00 */
[----:B------:R-:W4:Y:S01]  /*01e0*/  S2UR UR5, SR_CgaCtaId ;  /* 0x00000000000579c3 */ /* 0x000f220000008800 */
[----:B------:R-:W-:Y:S01]  /*01f0*/  IMAD.SHL.U32 R10, R19, 0x8, RZ ;  /* 0x00000008130a7824 */ /* 0x000fe200078e00ff */
[----:B------:R-:W-:-:S04]  /*0200*/  UMOV UR4, 0x400 ;  /* 0x0000040000047882 */ /* 0x000fc80000000000 */
[----:B------:R-:W-:Y:S02]  /*0210*/  LOP3.LUT R10, R10, 0x38, RZ, 0xc0, !PT ;  /* 0x000000380a0a7812 */ /* 0x000fe400078ec0ff */
[----:B------:R-:W-:Y:S01]  /*0220*/  SHF.R.U32.HI R17, RZ, 0x2, R7 ;  /* 0x00000002ff117819 */ /* 0x000fe20000011607 */
[----:B-1----:R-:W1:Y:S01]  /*0230*/  LDC.64 R2, c[0x0][0x220] ;  /* 0x00008800ff027b82 */ /* 0x002e620000000a00 */
[C---:B------:R-:W-:Y:S02]  /*0240*/  LOP3.LUT R9, R10.reuse, R9, RZ, 0xfc, !PT ;  /* 0x000000090a097212 */ /* 0x040fe400078efcff */
[C---:B------:R-:W-:Y:S02]  /*0250*/  LOP3.LUT R18, R10.reuse, 0x4, RZ, 0xfc, !PT ;  /* 0x000000040a127812 */ /* 0x040fe400078efcff */
[-C--:B------:R-:W-:Y:S02]  /*0260*/  LEA.HI R10, R10, R9.reuse, RZ, 0x1e ;  /* 0x000000090a0a7211 */ /* 0x080fe400078ff0ff */
[----:B------:R-:W-:Y:S01]  /*0270*/  LEA.HI R18, R18, R9, RZ, 0x1e ;  /* 0x0000000912127211 */ /* 0x000fe200078ff0ff */
[----:B---3--:R-:W3:Y:S01]  /*0280*/  LDC.64 R4, c[0x0][0x228] ;  /* 0x00008a00ff047b82 */ /* 0x008ee20000000a00 */
[----:B----4-:R-:W-:-:S06]  /*0290*/  UPRMT UR4, UR5, 0x654, UR4 ;  /* 0x0000065405047896 */ /* 0x010fcc0008000004 */
[----:B------:R-:W-:Y:S02]  /*02a0*/  LEA R18, R18, UR4, 0x2 ;  /* 0x0000000412127c11 */ /* 0x000fe4000f8e10ff */
[----:B------:R-:W-:Y:S02]  /*02b0*/  LOP3.LUT R16, R7, 0x3e, RZ, 0xc0, !PT ;  /* 0x0000003e07107812 */ /* 0x000fe400078ec0ff */
[----:B------:R-:W-:-:S05]  /*02c0*/  SGXT.U32 R17, R17, 0x4 ;  /* 0x000000041111781a */ /* 0x000fca0000000000 */
[----:B------:R-:W-:-:S05]  /*02d0*/  IMAD.IADD R16, R16, 0x1, R17 ;  /* 0x0000000110107824 */ /* 0x000fca00078e0211 */
[----:B------:R-:W-:Y:S02]  /*02e0*/  LEA R16, R16, UR4, 0x2 ;  /* 0x0000000410107c11 */ /* 0x000fe4000f8e10ff */
[----:B------:R-:W-:Y:S02]  /*02f0*/  SHF.R.U32.HI R9, RZ, 0x1, R19 ;  /* 0x00000001ff097819 */ /* 0x000fe40000011613 */
[----:B------:R-:W-:Y:S02]  /*0300*/  LOP3.LUT R8, R8, 0x2, R7, 0xf8, !PT ;  /* 0x0000000208087812 */ /* 0x000fe400078ef807 */
[----:B------:R-:W-:Y:S02]  /*0310*/  SGXT.U32 R9, R9, 0x4 ;  /* 0x000000040909781a */ /* 0x000fe40000000000 */
[----:B------:R-:W-:Y:S02]  /*0320*/  ISETP.GE.AND P1, PT, R8, 0x4, PT ;  /* 0x000000040800780c */ /* 0x000fe40003f26270 */
[----:B------:R-:W-:-:S04]  /*0330*/  LOP3.LUT R9, R0, R9, RZ, 0xfc, !PT ;  /* 0x0000000900097212 */ /* 0x000fc800078efcff */
[C---:B------:R-:W-:Y:S01]  /*0340*/  ISETP.LT.AND P1, PT, R9.reuse, 0x10, !P1 ;  /* 0x000000100900780c */ /* 0x040fe20004f21270 */
[----:B------:R-:W-:-:S04]  /*0350*/  IMAD R9, R9, 0x4, R8 ;  /* 0x0000000409097824 */ /* 0x000fc800078e0208 */
[----:B-1----:R-:W-:-:S04]  /*0360*/  IMAD.WIDE R2, R9, 0x4, R2 ;  /* 0x0000000409027825 */ /* 0x002fc800078e0202 */
[----:B------:R-:W-:-:S04]  /*0370*/  IMAD R11, R11, 0x10, R6 ;  /* 0x000000100b0b7824 */ /* 0x000fc800078e0206 */
[----:B---3--:R-:W-:-:S04]  /*0380*/  IMAD.WIDE R4, R11, 0x4, R4 ;  /* 0x000000040b047825 */ /* 0x008fc800078e0204 */
[----:B--2---:R-:W-:Y:S01]  /*0390*/  FADD R21, R15, R13 ;  /* 0x0000000d0f157221 */ /* 0x004fe20000000000 */
[----:B------:R-:W-:Y:S01]  /*03a0*/  FADD R20, R14, R12 ;  /* 0x0000000c0e147221 */ /* 0x000fe20000000000 */
[----:B------:R-:W-:-:S05]  /*03b0*/  LEA R13, R10, UR4, 0x2 ;  /* 0x000000040a0d7c11 */ /* 0x000fca000f8e10ff */
[----:B------:R-:W-:Y:S04]  /*03c0*/  STS [R13], R20 ;  /* 0x000000140d007388 */ /* 0x000fe80000000800 */
[----:B------:R-:W-:Y:S01]  /*03d0*/  STS [R18+0x10], R21 ;  /* 0x0000101512007388 */ /* 0x000fe20000000800 */
[----:B------:R-:W-:Y:S06]  /*03e0*/  BAR.SYNC.DEFER_BLOCKING 0x0 ;  /* 0x0000000000007b1d */ /* 0x000fec0000010000 */
[----:B------:R-:W-:Y:S04]  /*03f0*/  LDS R14, [R16] ;  /* 0x00000000100e7984 */ /* 0x000fe80000000800 */
[----:B------:R-:W1:Y:S04]  /*0400*/  LDS R15, [R16+0x4] ;  /* 0x00000400100f7984 */ /* 0x000e680000000800 */
[----:B-1----:R1:W-:Y:S01]  /*0410*/  @P1 STG.E.64 desc[UR6][R2.64], R14 ;  /* 0x0000000e02001986 */ /* 0x0023e2000c101b06 */
[----:B------:R-:W-:Y:S05]  /*0420*/  @!P0 EXIT ;  /* 0x000000000000894d */ /* 0x000fea0003800000 */
[----:B------:R-:W-:Y:S01]  /*0430*/  STG.E.64 desc[UR6][R4.64], R20 ;  /* 0x0000001404007986 */ /* 0x000fe2000c101b06 */
[----:B------:R-:W-:Y:S05]  /*0440*/  EXIT ;  /* 0x000000000000794d */ /* 0x000fea0003800000 */
.L_x_0:
[----:B------:R-:W-:-:S00]  /*0450*/  BRA `(.L_x_0) ;  /* 0xfffffffc00fc7947 */ /* 0x000fc0000383ffff */
[----:B------:R-:W-:-:S00]  /*0460*/  NOP ;  /* 0x0000000000007918 */ /* 0x000fc00000000000 */
        /* <DEDUP_REMOVED lines=9> */
.L_x_1:


//--------------------- .nv.shared.triton_poi_fused_mul_transpose_3 --------------------------
	.section	.nv.shared.triton_poi_fused_mul_transpose_3,"aw",@nobits
	.sectionflags	@""
	.align	16
	.zero		1024


//--------------------- .nv.constant0.triton_poi_fused_mul_transpose_3 --------------------------
	.section	.nv.constant0.triton_poi_fused_mul_transpose_3,"a",@progbits
	.sectionflags	@""
	.align	4
.nv.constant0.triton_poi_fused_mul_transpose_3:
	.zero		568
